//
// Generated by NVIDIA NVVM Compiler
//
// Compiler Build ID: CL-36424714
// Cuda compilation tools, release 13.0, V13.0.88
// Based on NVVM 20.0.0
//

.version 9.0
.target sm_100
.address_size 64

	// .globl	_Z9addKernelPiPKiS1_
// _ZZ10calculateXPtPctE6buffer has been demoted

.visible .entry _Z9addKernelPiPKiS1_(
	.param .u64 .ptr .align 1 _Z9addKernelPiPKiS1__param_0,
	.param .u64 .ptr .align 1 _Z9addKernelPiPKiS1__param_1,
	.param .u64 .ptr .align 1 _Z9addKernelPiPKiS1__param_2
)
{


	ret;

}
	// .globl	_Z10calculateXPtPct
.visible .entry _Z10calculateXPtPct(
	.param .u64 .ptr .align 1 _Z10calculateXPtPct_param_0,
	.param .u64 .ptr .align 1 _Z10calculateXPtPct_param_1,
	.param .u16 _Z10calculateXPtPct_param_2
)
{
	.reg .pred 	%p<58>;
	.reg .b16 	%rs<72>;
	.reg .b32 	%r<101>;
	.reg .b64 	%rd<106>;
	// demoted variable
	.shared .align 2 .b8 _ZZ10calculateXPtPctE6buffer[52];
	ld.param.u64 	%rd39, [_Z10calculateXPtPct_param_0];
	ld.param.u64 	%rd40, [_Z10calculateXPtPct_param_1];
	ld.param.u16 	%rs26, [_Z10calculateXPtPct_param_2];
	cvta.to.global.u64 	%rd1, %rd39;
	cvta.to.global.u64 	%rd2, %rd40;
	mov.u32 	%r1, %tid.x;
	setp.gt.u32 	%p1, %r1, 25;
	@%p1 bra 	$L__BB1_64;
	cvt.u32.u16 	%r2, %rs26;
	add.s32 	%r3, %r1, 97;
	shl.b32 	%r32, %r1, 1;
	mov.u32 	%r33, _ZZ10calculateXPtPctE6buffer;
	add.s32 	%r4, %r33, %r32;
	add.s32 	%r5, %r2, 1;
	and.b32  	%r6, %r5, 7;
	setp.lt.u16 	%p2, %rs26, 7;
	mov.b16 	%rs66, 0;
	mov.b32 	%r96, 0;
	@%p2 bra 	$L__BB1_30;
	and.b32  	%r96, %r5, 131064;
	mov.b16 	%rs66, 0;
	mov.b32 	%r89, 0;
$L__BB1_3:
	.pragma "nounroll";
	setp.eq.s32 	%p3, %r89, 0;
	mov.b16 	%rs65, 0;
	@%p3 bra 	$L__BB1_5;
	add.s32 	%r35, %r89, -1;
	cvt.u64.u32 	%rd41, %r35;
	add.s64 	%rd42, %rd2, %rd41;
	ld.global.s8 	%r36, [%rd42];
	setp.eq.s32 	%p4, %r3, %r36;
	cvt.u16.u32 	%rs30, %r89;
	selp.b16 	%rs65, %rs30, %rs66, %p4;
$L__BB1_5:
	setp.ne.s32 	%p5, %r1, 0;
	st.shared.u16 	[%r4], %rs65;
	mul.lo.s32 	%r37, %r89, 26;
	mul.wide.u32 	%rd43, %r37, 2;
	add.s64 	%rd3, %rd1, %rd43;
	@%p5 bra 	$L__BB1_8;
	mov.b64 	%rd91, 0;
	mov.u32 	%r90, %r33;
$L__BB1_7:
	ld.shared.u8 	%rs31, [%r90];
	add.s64 	%rd45, %rd3, %rd91;
	st.global.u8 	[%rd45], %rs31;
	add.s64 	%rd5, %rd91, 1;
	add.s32 	%r90, %r90, 1;
	setp.lt.u64 	%p6, %rd91, 51;
	mov.u64 	%rd91, %rd5;
	@%p6 bra 	$L__BB1_7;
$L__BB1_8:
	setp.ne.s32 	%p7, %r1, 0;
	cvt.u64.u32 	%rd46, %r89;
	add.s64 	%rd6, %rd2, %rd46;
	ld.global.s8 	%r39, [%rd6];
	setp.eq.s32 	%p8, %r3, %r39;
	cvt.u16.u32 	%rs4, %r89;
	add.s16 	%rs32, %rs4, 1;
	selp.b16 	%rs5, %rs32, %rs65, %p8;
	st.shared.u16 	[%r4], %rs5;
	@%p7 bra 	$L__BB1_11;
	mov.b64 	%rd92, 0;
$L__BB1_10:
	cvt.u32.u64 	%r40, %rd92;
	add.s32 	%r42, %r33, %r40;
	ld.shared.u8 	%rs33, [%r42];
	add.s64 	%rd48, %rd92, %rd3;
	st.global.u8 	[%rd48+52], %rs33;
	add.s64 	%rd8, %rd92, 1;
	setp.lt.u64 	%p9, %rd92, 51;
	mov.u64 	%rd92, %rd8;
	@%p9 bra 	$L__BB1_10;
$L__BB1_11:
	setp.ne.s32 	%p10, %r1, 0;
	ld.global.s8 	%r43, [%rd6+1];
	setp.eq.s32 	%p11, %r3, %r43;
	add.s16 	%rs34, %rs4, 2;
	selp.b16 	%rs6, %rs34, %rs5, %p11;
	st.shared.u16 	[%r4], %rs6;
	@%p10 bra 	$L__BB1_14;
	mov.b64 	%rd93, 0;
$L__BB1_13:
	cvt.u32.u64 	%r44, %rd93;
	add.s32 	%r46, %r33, %r44;
	ld.shared.u8 	%rs35, [%r46];
	add.s64 	%rd50, %rd93, %rd3;
	st.global.u8 	[%rd50+104], %rs35;
	add.s64 	%rd10, %rd93, 1;
	setp.lt.u64 	%p12, %rd93, 51;
	mov.u64 	%rd93, %rd10;
	@%p12 bra 	$L__BB1_13;
$L__BB1_14:
	setp.ne.s32 	%p13, %r1, 0;
	ld.global.s8 	%r47, [%rd6+2];
	setp.eq.s32 	%p14, %r3, %r47;
	add.s16 	%rs36, %rs4, 3;
	selp.b16 	%rs7, %rs36, %rs6, %p14;
	st.shared.u16 	[%r4], %rs7;
	@%p13 bra 	$L__BB1_17;
	mov.b64 	%rd94, 0;
$L__BB1_16:
	cvt.u32.u64 	%r48, %rd94;
	add.s32 	%r50, %r33, %r48;
	ld.shared.u8 	%rs37, [%r50];
	add.s64 	%rd52, %rd94, %rd3;
	st.global.u8 	[%rd52+156], %rs37;
	add.s64 	%rd12, %rd94, 1;
	setp.lt.u64 	%p15, %rd94, 51;
	mov.u64 	%rd94, %rd12;
	@%p15 bra 	$L__BB1_16;
$L__BB1_17:
	setp.ne.s32 	%p16, %r1, 0;
	ld.global.s8 	%r51, [%rd6+3];
	setp.eq.s32 	%p17, %r3, %r51;
	add.s16 	%rs38, %rs4, 4;
	selp.b16 	%rs8, %rs38, %rs7, %p17;
	st.shared.u16 	[%r4], %rs8;
	@%p16 bra 	$L__BB1_20;
	mov.b64 	%rd95, 0;
$L__BB1_19:
	cvt.u32.u64 	%r52, %rd95;
	add.s32 	%r54, %r33, %r52;
	ld.shared.u8 	%rs39, [%r54];
	add.s64 	%rd54, %rd95, %rd3;
	st.global.u8 	[%rd54+208], %rs39;
	add.s64 	%rd14, %rd95, 1;
	setp.lt.u64 	%p18, %rd95, 51;
	mov.u64 	%rd95, %rd14;
	@%p18 bra 	$L__BB1_19;
$L__BB1_20:
	setp.ne.s32 	%p19, %r1, 0;
	ld.global.s8 	%r55, [%rd6+4];
	setp.eq.s32 	%p20, %r3, %r55;
	add.s16 	%rs40, %rs4, 5;
	selp.b16 	%rs9, %rs40, %rs8, %p20;
	st.shared.u16 	[%r4], %rs9;
	@%p19 bra 	$L__BB1_23;
	mov.b64 	%rd96, 0;
$L__BB1_22:
	cvt.u32.u64 	%r56, %rd96;
	add.s32 	%r58, %r33, %r56;
	ld.shared.u8 	%rs41, [%r58];
	add.s64 	%rd56, %rd96, %rd3;
	st.global.u8 	[%rd56+260], %rs41;
	add.s64 	%rd16, %rd96, 1;
	setp.lt.u64 	%p21, %rd96, 51;
	mov.u64 	%rd96, %rd16;
	@%p21 bra 	$L__BB1_22;
$L__BB1_23:
	setp.ne.s32 	%p22, %r1, 0;
	ld.global.s8 	%r59, [%rd6+5];
	setp.eq.s32 	%p23, %r3, %r59;
	add.s16 	%rs42, %rs4, 6;
	selp.b16 	%rs10, %rs42, %rs9, %p23;
	st.shared.u16 	[%r4], %rs10;
	@%p22 bra 	$L__BB1_26;
	mov.b64 	%rd97, 0;
$L__BB1_25:
	cvt.u32.u64 	%r60, %rd97;
	add.s32 	%r62, %r33, %r60;
	ld.shared.u8 	%rs43, [%r62];
	add.s64 	%rd58, %rd97, %rd3;
	st.global.u8 	[%rd58+312], %rs43;
	add.s64 	%rd18, %rd97, 1;
	setp.lt.u64 	%p24, %rd97, 51;
	mov.u64 	%rd97, %rd18;
	@%p24 bra 	$L__BB1_25;
$L__BB1_26:
	setp.ne.s32 	%p25, %r1, 0;
	ld.global.s8 	%r63, [%rd6+6];
	setp.eq.s32 	%p26, %r3, %r63;
	add.s16 	%rs44, %rs4, 7;
	selp.b16 	%rs66, %rs44, %rs10, %p26;
	st.shared.u16 	[%r4], %rs66;
	@%p25 bra 	$L__BB1_29;
	mov.b64 	%rd98, 0;
$L__BB1_28:
	cvt.u32.u64 	%r64, %rd98;
	add.s32 	%r66, %r33, %r64;
	ld.shared.u8 	%rs45, [%r66];
	add.s64 	%rd60, %rd98, %rd3;
	st.global.u8 	[%rd60+364], %rs45;
	add.s64 	%rd20, %rd98, 1;
	setp.lt.u64 	%p27, %rd98, 51;
	mov.u64 	%rd98, %rd20;
	@%p27 bra 	$L__BB1_28;
$L__BB1_29:
	add.s32 	%r89, %r89, 8;
	setp.ne.s32 	%p28, %r89, %r96;
	@%p28 bra 	$L__BB1_3;
$L__BB1_30:
	setp.eq.s32 	%p29, %r6, 0;
	@%p29 bra 	$L__BB1_64;
	setp.lt.u32 	%p30, %r6, 4;
	@%p30 bra 	$L__BB1_47;
	setp.eq.s32 	%p31, %r96, 0;
	mov.b16 	%rs67, 0;
	@%p31 bra 	$L__BB1_34;
	add.s32 	%r67, %r96, -1;
	cvt.u64.u32 	%rd61, %r67;
	add.s64 	%rd62, %rd2, %rd61;
	ld.global.s8 	%r68, [%rd62];
	setp.eq.s32 	%p32, %r3, %r68;
	cvt.u16.u32 	%rs47, %r96;
	selp.b16 	%rs67, %rs47, %rs66, %p32;
$L__BB1_34:
	setp.ne.s32 	%p33, %r1, 0;
	st.shared.u16 	[%r4], %rs67;
	mul.lo.s32 	%r69, %r96, 26;
	mul.wide.u32 	%rd63, %r69, 2;
	add.s64 	%rd21, %rd1, %rd63;
	@%p33 bra 	$L__BB1_37;
	mov.b64 	%rd99, 0;
	mov.u32 	%r92, _ZZ10calculateXPtPctE6buffer;
$L__BB1_36:
	ld.shared.u8 	%rs48, [%r92];
	add.s64 	%rd65, %rd21, %rd99;
	st.global.u8 	[%rd65], %rs48;
	add.s64 	%rd23, %rd99, 1;
	add.s32 	%r92, %r92, 1;
	setp.lt.u64 	%p34, %rd99, 51;
	mov.u64 	%rd99, %rd23;
	@%p34 bra 	$L__BB1_36;
$L__BB1_37:
	setp.ne.s32 	%p35, %r1, 0;
	cvt.u64.u32 	%rd66, %r96;
	add.s64 	%rd24, %rd2, %rd66;
	ld.global.s8 	%r71, [%rd24];
	setp.eq.s32 	%p36, %r3, %r71;
	cvt.u16.u32 	%rs15, %r96;
	add.s16 	%rs49, %rs15, 1;
	selp.b16 	%rs16, %rs49, %rs67, %p36;
	st.shared.u16 	[%r4], %rs16;
	@%p35 bra 	$L__BB1_40;
	mov.b64 	%rd100, 52;
	mov.u32 	%r93, _ZZ10calculateXPtPctE6buffer;
$L__BB1_39:
	ld.shared.u8 	%rs50, [%r93];
	add.s64 	%rd68, %rd21, %rd100;
	st.global.u8 	[%rd68], %rs50;
	add.s64 	%rd26, %rd100, 1;
	add.s64 	%rd69, %rd100, -52;
	add.s32 	%r93, %r93, 1;
	setp.lt.u64 	%p37, %rd69, 51;
	mov.u64 	%rd100, %rd26;
	@%p37 bra 	$L__BB1_39;
$L__BB1_40:
	setp.ne.s32 	%p38, %r1, 0;
	ld.global.s8 	%r73, [%rd24+1];
	setp.eq.s32 	%p39, %r3, %r73;
	add.s16 	%rs51, %rs15, 2;
	selp.b16 	%rs17, %rs51, %rs16, %p39;
	st.shared.u16 	[%r4], %rs17;
	@%p38 bra 	$L__BB1_43;
	mov.b64 	%rd101, 104;
	mov.u32 	%r94, _ZZ10calculateXPtPctE6buffer;
$L__BB1_42:
	ld.shared.u8 	%rs52, [%r94];
	add.s64 	%rd71, %rd21, %rd101;
	st.global.u8 	[%rd71], %rs52;
	add.s64 	%rd28, %rd101, 1;
	add.s64 	%rd72, %rd101, -104;
	add.s32 	%r94, %r94, 1;
	setp.lt.u64 	%p40, %rd72, 51;
	mov.u64 	%rd101, %rd28;
	@%p40 bra 	$L__BB1_42;
$L__BB1_43:
	setp.ne.s32 	%p41, %r1, 0;
	ld.global.s8 	%r75, [%rd24+2];
	setp.eq.s32 	%p42, %r3, %r75;
	add.s16 	%rs53, %rs15, 3;
	selp.b16 	%rs66, %rs53, %rs17, %p42;
	st.shared.u16 	[%r4], %rs66;
	@%p41 bra 	$L__BB1_46;
	mov.b64 	%rd102, 156;
	mov.u32 	%r95, _ZZ10calculateXPtPctE6buffer;
$L__BB1_45:
	ld.shared.u8 	%rs54, [%r95];
	add.s64 	%rd74, %rd21, %rd102;
	st.global.u8 	[%rd74], %rs54;
	add.s64 	%rd30, %rd102, 1;
	add.s64 	%rd75, %rd102, -156;
	add.s32 	%r95, %r95, 1;
	setp.lt.u64 	%p43, %rd75, 51;
	mov.u64 	%rd102, %rd30;
	@%p43 bra 	$L__BB1_45;
$L__BB1_46:
	add.s32 	%r96, %r96, 4;
$L__BB1_47:
	and.b32  	%r77, %r5, 3;
	setp.eq.s32 	%p44, %r77, 0;
	@%p44 bra 	$L__BB1_64;
	setp.eq.s32 	%p45, %r77, 1;
	@%p45 bra 	$L__BB1_58;
	setp.eq.s32 	%p46, %r96, 0;
	mov.b16 	%rs69, 0;
	@%p46 bra 	$L__BB1_51;
	add.s32 	%r78, %r96, -1;
	cvt.u64.u32 	%rd76, %r78;
	add.s64 	%rd77, %rd2, %rd76;
	ld.global.s8 	%r79, [%rd77];
	setp.eq.s32 	%p47, %r3, %r79;
	cvt.u16.u32 	%rs56, %r96;
	selp.b16 	%rs69, %rs56, %rs66, %p47;
$L__BB1_51:
	setp.ne.s32 	%p48, %r1, 0;
	st.shared.u16 	[%r4], %rs69;
	mul.lo.s32 	%r80, %r96, 26;
	mul.wide.u32 	%rd78, %r80, 2;
	add.s64 	%rd31, %rd1, %rd78;
	@%p48 bra 	$L__BB1_54;
	mov.b64 	%rd103, 0;
	mov.u32 	%r97, _ZZ10calculateXPtPctE6buffer;
$L__BB1_53:
	ld.shared.u8 	%rs57, [%r97];
	add.s64 	%rd80, %rd31, %rd103;
	st.global.u8 	[%rd80], %rs57;
	add.s64 	%rd33, %rd103, 1;
	add.s32 	%r97, %r97, 1;
	setp.lt.u64 	%p49, %rd103, 51;
	mov.u64 	%rd103, %rd33;
	@%p49 bra 	$L__BB1_53;
$L__BB1_54:
	setp.ne.s32 	%p50, %r1, 0;
	cvt.u64.u32 	%rd81, %r96;
	add.s64 	%rd82, %rd2, %rd81;
	ld.global.s8 	%r82, [%rd82];
	setp.eq.s32 	%p51, %r3, %r82;
	cvt.u16.u32 	%rs58, %r96;
	add.s16 	%rs59, %rs58, 1;
	selp.b16 	%rs66, %rs59, %rs69, %p51;
	st.shared.u16 	[%r4], %rs66;
	@%p50 bra 	$L__BB1_57;
	mov.b64 	%rd104, 52;
	mov.u32 	%r98, _ZZ10calculateXPtPctE6buffer;
$L__BB1_56:
	ld.shared.u8 	%rs60, [%r98];
	add.s64 	%rd84, %rd31, %rd104;
	st.global.u8 	[%rd84], %rs60;
	add.s64 	%rd35, %rd104, 1;
	add.s64 	%rd85, %rd104, -52;
	add.s32 	%r98, %r98, 1;
	setp.lt.u64 	%p52, %rd85, 51;
	mov.u64 	%rd104, %rd35;
	@%p52 bra 	$L__BB1_56;
$L__BB1_57:
	add.s32 	%r96, %r96, 2;
$L__BB1_58:
	and.b32  	%r84, %r2, 1;
	setp.eq.b32 	%p53, %r84, 1;
	@%p53 bra 	$L__BB1_64;
	setp.eq.s32 	%p54, %r96, 0;
	mov.b16 	%rs71, 0;
	@%p54 bra 	$L__BB1_61;
	add.s32 	%r85, %r96, -1;
	cvt.u64.u32 	%rd86, %r85;
	add.s64 	%rd87, %rd2, %rd86;
	ld.global.s8 	%r86, [%rd87];
	setp.eq.s32 	%p55, %r3, %r86;
	cvt.u16.u32 	%rs62, %r96;
	selp.b16 	%rs71, %rs62, %rs66, %p55;
$L__BB1_61:
	setp.ne.s32 	%p56, %r1, 0;
	st.shared.u16 	[%r4], %rs71;
	@%p56 bra 	$L__BB1_64;
	mul.lo.s32 	%r88, %r96, 26;
	mul.wide.u32 	%rd89, %r88, 2;
	add.s64 	%rd36, %rd1, %rd89;
	mov.b64 	%rd105, 0;
	mov.u32 	%r100, _ZZ10calculateXPtPctE6buffer;
$L__BB1_63:
	ld.shared.u8 	%rs63, [%r100];
	add.s64 	%rd90, %rd36, %rd105;
	st.global.u8 	[%rd90], %rs63;
	add.s64 	%rd38, %rd105, 1;
	add.s32 	%r100, %r100, 1;
	setp.lt.u64 	%p57, %rd105, 51;
	mov.u64 	%rd105, %rd38;
	@%p57 bra 	$L__BB1_63;
$L__BB1_64:
	ret;

}


// ===== COMPILED SASS (sm_100) =====

	.target	sm_100

	.elftype	@"ET_EXEC"


//--------------------- .note.nv.tkinfo           --------------------------
	.section	.note.nv.tkinfo,"",@"SHT_NOTE"
	.sectionflags	@"SHF_NOTE_NV_TKINFO"
	.tkinfo
        /*0018*/ 	.word	0x00000002
        /*0030*/ 	.string	""
        /*0030*/ 	.string	"ptxas"
        /*0030*/ 	.string	"Cuda compilation tools, release 13.0, V13.0.88"
        /*0030*/ 	.string	"Build cuda_13.0.r13.0/compiler.36424714_0"
        /*0030*/ 	.string	"-arch sm_100 -m 64 "



//--------------------- .note.nv.cuinfo           --------------------------
	.section	.note.nv.cuinfo,"",@"SHT_NOTE"
	.sectionflags	@"SHF_NOTE_NV_CUINFO"
        /*0018*/ 	.short	0x0002
        /*001a*/ 	.short	0x0064
        /*001c*/ 	.short	0x0082
	.zero		2


//--------------------- .nv.info                  --------------------------
	.section	.nv.info,"",@"SHT_CUDA_INFO"
	.align	4


	//----- nvinfo : EIATTR_REGCOUNT
	.align		4
        /*0000*/ 	.byte	0x04, 0x2f
        /*0002*/ 	.short	(.L_1 - .L_0)
	.align		4
.L_0:
        /*0004*/ 	.word	index@(_Z9addKernelPiPKiS1_)
        /*0008*/ 	.word	0x00000004


	//----- nvinfo : EIATTR_FRAME_SIZE
	.align		4
.L_1:
        /*000c*/ 	.byte	0x04, 0x11
        /*000e*/ 	.short	(.L_3 - .L_2)
	.align		4
.L_2:
        /*0010*/ 	.word	index@(_Z9addKernelPiPKiS1_)
        /*0014*/ 	.word	0x00000000


	//----- nvinfo : EIATTR_REGCOUNT
	.align		4
.L_3:
        /*0018*/ 	.byte	0x04, 0x2f
        /*001a*/ 	.short	(.L_5 - .L_4)
	.align		4
.L_4:
        /*001c*/ 	.word	index@(_Z10calculateXPtPct)
        /*0020*/ 	.word	0x00000020


	//----- nvinfo : EIATTR_FRAME_SIZE
	.align		4
.L_5:
        /*0024*/ 	.byte	0x04, 0x11
        /*0026*/ 	.short	(.L_7 - .L_6)
	.align		4
.L_6:
        /*0028*/ 	.word	index@(_Z10calculateXPtPct)
        /*002c*/ 	.word	0x00000000


	//----- nvinfo : EIATTR_MIN_STACK_SIZE
	.align		4
.L_7:
        /*0030*/ 	.byte	0x04, 0x12
        /*0032*/ 	.short	(.L_9 - .L_8)
	.align		4
.L_8:
        /*0034*/ 	.word	index@(_Z10calculateXPtPct)
        /*0038*/ 	.word	0x00000000


	//----- nvinfo : EIATTR_MIN_STACK_SIZE
	.align		4
.L_9:
        /*003c*/ 	.byte	0x04, 0x12
        /*003e*/ 	.short	(.L_11 - .L_10)
	.align		4
.L_10:
        /*0040*/ 	.word	index@(_Z9addKernelPiPKiS1_)
        /*0044*/ 	.word	0x00000000
.L_11:


//--------------------- .nv.compat                --------------------------
	.section	.nv.compat,"",@"SHT_CUDA_COMPAT_INFO"
	.align	4
        /*0000*/ 	.byte	0x02, 0x09, 0x00, 0x00, 0x02, 0x02, 0x01, 0x00, 0x02, 0x05, 0x05, 0x00, 0x03, 0x07, 0x01, 0x01
        /*0010*/ 	.byte	0x02, 0x03, 0x00, 0x00, 0x02, 0x06, 0x01, 0x00, 0x04, 0x0b, 0x08, 0x00, 0x09, 0x00, 0x00, 0x00
        /*0020*/ 	.byte	0x00, 0x00, 0x00, 0x00


//--------------------- .nv.info._Z10calculateXPtPct --------------------------
	.section	.nv.info._Z10calculateXPtPct,"",@"SHT_CUDA_INFO"
	.sectionflags	@""
	.align	4


	//----- nvinfo : EIATTR_CUDA_API_VERSION
	.align		4
        /*0000*/ 	.byte	0x04, 0x37
        /*0002*/ 	.short	(.L_13 - .L_12)
.L_12:
        /*0004*/ 	.word	0x00000082


	//----- nvinfo : EIATTR_KPARAM_INFO
	.align		4
.L_13:
        /*0008*/ 	.byte	0x04, 0x17
        /*000a*/ 	.short	(.L_15 - .L_14)
.L_14:
        /*000c*/ 	.word	0x00000000
        /*0010*/ 	.short	0x0002
        /*0012*/ 	.short	0x0010
        /*0014*/ 	.byte	0x00, 0xf0, 0x09, 0x00


	//----- nvinfo : EIATTR_KPARAM_INFO
	.align		4
.L_15:
        /*0018*/ 	.byte	0x04, 0x17
        /*001a*/ 	.short	(.L_17 - .L_16)
.L_16:
        /*001c*/ 	.word	0x00000000
        /*0020*/ 	.short	0x0001
        /*0022*/ 	.short	0x0008
        /*0024*/ 	.byte	0x00, 0xf5, 0x21, 0x00


	//----- nvinfo : EIATTR_KPARAM_INFO
	.align		4
.L_17:
        /*0028*/ 	.byte	0x04, 0x17
        /*002a*/ 	.short	(.L_19 - .L_18)
.L_18:
        /*002c*/ 	.word	0x00000000
        /*0030*/ 	.short	0x0000
        /*0032*/ 	.short	0x0000
        /*0034*/ 	.byte	0x00, 0xf5, 0x21, 0x00


	//----- nvinfo : EIATTR_SPARSE_MMA_MASK
	.align		4
.L_19:
        /*0038*/ 	.byte	0x03, 0x50
        /*003a*/ 	.short	0x0000


	//----- nvinfo : EIATTR_MAXREG_COUNT
	.align		4
        /*003c*/ 	.byte	0x03, 0x1b
        /*003e*/ 	.short	0x00ff


	//----- nvinfo : EIATTR_MERCURY_ISA_VERSION
	.align		4
        /*0040*/ 	.byte	0x03, 0x5f
        /*0042*/ 	.short	0x0101


	//----- nvinfo : EIATTR_VRC_CTA_INIT_COUNT
	.align		4
        /*0044*/ 	.byte	0x02, 0x4a
	.zero		1
	.zero		1


	//----- nvinfo : EIATTR_EXIT_INSTR_OFFSETS
	.align		4
        /*0048*/ 	.byte	0x04, 0x1c
        /*004a*/ 	.short	(.L_21 - .L_20)


	//   ....[0]....
.L_20:
        /*004c*/ 	.word	0x00000030


	//   ....[1]....
        /*0050*/ 	.word	0x00003460


	//   ....[2]....
        /*0054*/ 	.word	0x00003ba0


	//   ....[3]....
        /*0058*/ 	.word	0x00003ff0


	//   ....[4]....
        /*005c*/ 	.word	0x000040c0


	//   ....[5]....
        /*0060*/ 	.word	0x00004210


	//----- nvinfo : EIATTR_CRS_STACK_SIZE
	.align		4
.L_21:
        /*0064*/ 	.byte	0x04, 0x1e
        /*0066*/ 	.short	(.L_23 - .L_22)
.L_22:
        /*0068*/ 	.word	0x00000000


	//----- nvinfo : EIATTR_CBANK_PARAM_SIZE
	.align		4
.L_23:
        /*006c*/ 	.byte	0x03, 0x19
        /*006e*/ 	.short	0x0012


	//----- nvinfo : EIATTR_PARAM_CBANK
	.align		4
        /*0070*/ 	.byte	0x04, 0x0a
        /*0072*/ 	.short	(.L_25 - .L_24)
	.align		4
.L_24:
        /*0074*/ 	.word	index@(.nv.constant0._Z10calculateXPtPct)
        /*0078*/ 	.short	0x0380
        /*007a*/ 	.short	0x0012


	//----- nvinfo : EIATTR_SW_WAR
	.align		4
.L_25:
        /*007c*/ 	.byte	0x04, 0x36
        /*007e*/ 	.short	(.L_27 - .L_26)
.L_26:
        /*0080*/ 	.word	0x00000008
.L_27:


//--------------------- .nv.info._Z9addKernelPiPKiS1_ --------------------------
	.section	.nv.info._Z9addKernelPiPKiS1_,"",@"SHT_CUDA_INFO"
	.sectionflags	@""
	.align	4


	//----- nvinfo : EIATTR_CUDA_API_VERSION
	.align		4
        /*0000*/ 	.byte	0x04, 0x37
        /*0002*/ 	.short	(.L_29 - .L_28)
.L_28:
        /*0004*/ 	.word	0x00000082


	//----- nvinfo : EIATTR_KPARAM_INFO
	.align		4
.L_29:
        /*0008*/ 	.byte	0x04, 0x17
        /*000a*/ 	.short	(.L_31 - .L_30)
.L_30:
        /*000c*/ 	.word	0x00000000
        /*0010*/ 	.short	0x0002
        /*0012*/ 	.short	0x0010
        /*0014*/ 	.byte	0x00, 0xf5, 0x21, 0x00


	//----- nvinfo : EIATTR_KPARAM_INFO
	.align		4
.L_31:
        /*0018*/ 	.byte	0x04, 0x17
        /*001a*/ 	.short	(.L_33 - .L_32)
.L_32:
        /*001c*/ 	.word	0x00000000
        /*0020*/ 	.short	0x0001
        /*0022*/ 	.short	0x0008
        /*0024*/ 	.byte	0x00, 0xf5, 0x21, 0x00


	//----- nvinfo : EIATTR_KPARAM_INFO
	.align		4
.L_33:
        /*0028*/ 	.byte	0x04, 0x17
        /*002a*/ 	.short	(.L_35 - .L_34)
.L_34:
        /*002c*/ 	.word	0x00000000
        /*0030*/ 	.short	0x0000
        /*0032*/ 	.short	0x0000
        /*0034*/ 	.byte	0x00, 0xf5, 0x21, 0x00


	//----- nvinfo : EIATTR_SPARSE_MMA_MASK
	.align		4
.L_35:
        /*0038*/ 	.byte	0x03, 0x50
        /*003a*/ 	.short	0x0000


	//----- nvinfo : EIATTR_MAXREG_COUNT
	.align		4
        /*003c*/ 	.byte	0x03, 0x1b
        /*003e*/ 	.short	0x00ff


	//----- nvinfo : EIATTR_MERCURY_ISA_VERSION
	.align		4
        /*0040*/ 	.byte	0x03, 0x5f
        /*0042*/ 	.short	0x0101


	//----- nvinfo : EIATTR_VRC_CTA_INIT_COUNT
	.align		4
        /*0044*/ 	.byte	0x02, 0x4a
	.zero		1
	.zero		1


	//----- nvinfo : EIATTR_EXIT_INSTR_OFFSETS
	.align		4
        /*0048*/ 	.byte	0x04, 0x1c
        /*004a*/ 	.short	(.L_37 - .L_36)


	//   ....[0]....
.L_36:
        /*004c*/ 	.word	0x00000010


	//----- nvinfo : EIATTR_CBANK_PARAM_SIZE
	.align		4
.L_37:
        /*0050*/ 	.byte	0x03, 0x19
        /*0052*/ 	.short	0x0018


	//----- nvinfo : EIATTR_PARAM_CBANK
	.align		4
        /*0054*/ 	.byte	0x04, 0x0a
        /*0056*/ 	.short	(.L_39 - .L_38)
	.align		4
.L_38:
        /*0058*/ 	.word	index@(.nv.constant0._Z9addKernelPiPKiS1_)
        /*005c*/ 	.short	0x0380
        /*005e*/ 	.short	0x0018


	//----- nvinfo : EIATTR_SW_WAR
	.align		4
.L_39:
        /*0060*/ 	.byte	0x04, 0x36
        /*0062*/ 	.short	(.L_41 - .L_40)
.L_40:
        /*0064*/ 	.word	0x00000008
.L_41:


//--------------------- .nv.callgraph             --------------------------
	.section	.nv.callgraph,"",@"SHT_CUDA_CALLGRAPH"
	.align	4
	.sectionentsize	8
	.align		4
        /*0000*/ 	.word	0x00000000
	.align		4
        /*0004*/ 	.word	0xffffffff
	.align		4
        /*0008*/ 	.word	0x00000000
	.align		4
        /*000c*/ 	.word	0xfffffffe
	.align		4
        /*0010*/ 	.word	0x00000000
	.align		4
        /*0014*/ 	.word	0xfffffffd
	.align		4
        /*0018*/ 	.word	0x00000000
	.align		4
        /*001c*/ 	.word	0xfffffffc


//--------------------- .text._Z10calculateXPtPct --------------------------
	.section	.text._Z10calculateXPtPct,"ax",@progbits
	.align	128
        .global         _Z10calculateXPtPct
        .type           _Z10calculateXPtPct,@function
        .size           _Z10calculateXPtPct,(.L_x_43 - _Z10calculateXPtPct)
        .other          _Z10calculateXPtPct,@"STO_CUDA_ENTRY STV_DEFAULT"
_Z10calculateXPtPct:
.text._Z10calculateXPtPct:
[----:B------:R-:W-:Y:S01]  /*0000*/  LDC R1, c[0x0][0x37c] ;  /* 0x0000df00ff017b82 */ /* 0x000fe20000000800 */
[----:B------:R-:W0:Y:S02]  /*0010*/  S2R R12, SR_TID.X ;  /* 0x00000000000c7919 */ /* 0x000e240000002100 */
[----:B0-----:R-:W-:-:S13]  /*0020*/  ISETP.GT.U32.AND P0, PT, R12, 0x19, PT ;  /* 0x000000190c00780c */ /* 0x001fda0003f04070 */
[----:B------:R-:W-:Y:S05]  /*0030*/  @P0 EXIT ;  /* 0x000000000000094d */ /* 0x000fea0003800000 */
[----:B------:R-:W0:Y:S01]  /*0040*/  LDC R0, c[0x0][0x390] ;  /* 0x0000e400ff007b82 */ /* 0x000e220000000800 */
[----:B------:R-:W-:Y:S01]  /*0050*/  UMOV UR4, 0x400 ;  /* 0x0000040000047882 */ /* 0x000fe20000000000 */
[----:B------:R-:W1:Y:S01]  /*0060*/  LDCU.64 UR10, c[0x0][0x358] ;  /* 0x00006b00ff0a77ac */ /* 0x000e620008000a00 */
[----:B------:R-:W-:Y:S01]  /*0070*/  VIADD R6, R12, 0x61 ;  /* 0x000000610c067836 */ /* 0x000fe20000000000 */
[----:B------:R-:W-:Y:S01]  /*0080*/  PRMT R13, RZ, 0x7610, R13 ;  /* 0x00007610ff0d7816 */ /* 0x000fe2000000000d */
[----:B------:R-:W-:-:S03]  /*0090*/  IMAD.MOV.U32 R8, RZ, RZ, RZ ;  /* 0x000000ffff087224 */ /* 0x000fc600078e00ff */
[----:B------:R-:W2:Y:S01]  /*00a0*/  S2UR UR6, SR_CgaCtaId ;  /* 0x00000000000679c3 */ /* 0x000ea20000008800 */
[----:B0-----:R-:W-:-:S04]  /*00b0*/  LOP3.LUT R0, R0, 0xffff, RZ, 0xc0, !PT ;  /* 0x0000ffff00007812 */ /* 0x001fc800078ec0ff */
[C---:B------:R-:W-:Y:S01]  /*00c0*/  ISETP.GE.U32.AND P0, PT, R0.reuse, 0x7, PT ;  /* 0x000000070000780c */ /* 0x040fe20003f06070 */
[----:B------:R-:W-:Y:S01]  /*00d0*/  VIADD R7, R0, 0x1 ;  /* 0x0000000100077836 */ /* 0x000fe20000000000 */
[----:B--2---:R-:W-:-:S04]  /*00e0*/  ULEA UR6, UR6, UR4, 0x18 ;  /* 0x0000000406067291 */ /* 0x004fc8000f8ec0ff */
[----:B------:R-:W-:Y:S02]  /*00f0*/  LOP3.LUT R14, R7, 0x7, RZ, 0xc0, !PT ;  /* 0x00000007070e7812 */ /* 0x000fe400078ec0ff */
[----:B------:R-:W-:-:S05]  /*0100*/  LEA R9, R12, UR6, 0x1 ;  /* 0x000000060c097c11 */ /* 0x000fca000f8e08ff */
[----:B-1----:R-:W-:Y:S05]  /*0110*/  @!P0 BRA `(.L_x_0) ;  /* 0x0000003000cc8947 */ /* 0x002fea0003800000 */
[----:B------:R-:W-:Y:S01]  /*0120*/  LOP3.LUT R8, R7, 0x1fff8, RZ, 0xc0, !PT ;  /* 0x0001fff807087812 */ /* 0x000fe200078ec0ff */
[----:B------:R-:W-:Y:S01]  /*0130*/  IMAD.MOV.U32 R11, RZ, RZ, RZ ;  /* 0x000000ffff0b7224 */ /* 0x000fe200078e00ff */
[----:B------:R-:W-:-:S07]  /*0140*/  PRMT R13, RZ, 0x7610, R13 ;  /* 0x00007610ff0d7816 */ /* 0x000fce000000000d */
.L_x_18:
[----:B------:R-:W-:-:S13]  /*0150*/  ISETP.NE.AND P0, PT, R11, RZ, PT ;  /* 0x000000ff0b00720c */ /* 0x000fda0003f05270 */
[----:B0-----:R-:W0:Y:S01]  /*0160*/  @P0 LDC.64 R2, c[0x0][0x388] ;  /* 0x0000e200ff020b82 */ /* 0x001e220000000a00 */
[----:B------:R-:W-:-:S05]  /*0170*/  @P0 VIADD R5, R11, 0xffffffff ;  /* 0xffffffff0b050836 */ /* 0x000fca0000000000 */
[----:B0-----:R-:W-:-:S05]  /*0180*/  @P0 IADD3 R4, P1, PT, R5, R2, RZ ;  /* 0x0000000205040210 */ /* 0x001fca0007f3e0ff */
[----:B------:R-:W-:Y:S01]  /*0190*/  @P0 IMAD.X R5, RZ, RZ, R3, P1 ;  /* 0x000000ffff050224 */ /* 0x000fe200008e0603 */
[----:B------:R-:W-:Y:S01]  /*01a0*/  PRMT R10, RZ, 0x7610, R10 ;  /* 0x00007610ff0a7816 */ /* 0x000fe2000000000a */
[----:B------:R-:W0:Y:S04]  /*01b0*/  LDC.64 R2, c[0x0][0x380] ;  /* 0x0000e000ff027b82 */ /* 0x000e280000000a00 */
[----:B------:R-:W2:Y:S01]  /*01c0*/  @P0 LDG.E.S8 R5, desc[UR10][R4.64] ;  /* 0x0000000a04050981 */ /* 0x000ea2000c1e1300 */
[----:B------:R-:W-:Y:S01]  /*01d0*/  BSSY.RECONVERGENT B0, `(.L_x_1) ;  /* 0x0000017000007945 */ /* 0x000fe20003800200 */
[----:B--2---:R-:W-:-:S04]  /*01e0*/  @P0 ISETP.NE.AND P1, PT, R6, R5, PT ;  /* 0x000000050600020c */ /* 0x004fc80003f25270 */
[C---:B------:R-:W-:Y:S01]  /*01f0*/  @P0 SEL R10, R11.reuse, R13, !P1 ;  /* 0x0000000d0b0a0207 */ /* 0x040fe20004800000 */
[----:B------:R-:W-:Y:S01]  /*0200*/  IMAD R13, R11, 0x1a, RZ ;  /* 0x0000001a0b0d7824 */ /* 0x000fe200078e02ff */
[----:B------:R-:W-:-:S03]  /*0210*/  ISETP.NE.AND P0, PT, R12, RZ, PT ;  /* 0x000000ff0c00720c */ /* 0x000fc60003f05270 */
[----:B------:R1:W-:Y:S01]  /*0220*/  STS.U16 [R9], R10 ;  /* 0x0000000a09007388 */ /* 0x0003e20000000400 */
[----:B0-----:R-:W-:-:S09]  /*0230*/  IMAD.WIDE.U32 R2, R13, 0x2, R2 ;  /* 0x000000020d027825 */ /* 0x001fd200078e0002 */
[----:B-1----:R-:W-:Y:S05]  /*0240*/  @P0 BRA `(.L_x_2) ;  /* 0x00000000003c0947 */ /* 0x002fea0003800000 */
[----:B------:R-:W-:Y:S01]  /*0250*/  UMOV UR4, URZ ;  /* 0x000000ff00047c82 */ /* 0x000fe20008000000 */
[----:B------:R-:W-:Y:S01]  /*0260*/  UMOV UR5, URZ ;  /* 0x000000ff00057c82 */ /* 0x000fe20008000000 */
[----:B------:R-:W-:-:S05]  /*0270*/  UMOV UR7, UR6 ;  /* 0x0000000600077c82 */ /* 0x000fca0008000000 */
.L_x_3:
[----:B0-----:R-:W0:Y:S01]  /*0280*/  LDS.U8 R13, [UR7] ;  /* 0x00000007ff0d7984 */ /* 0x001e220008000000 */
[----:B------:R-:W-:Y:S01]  /*0290*/  IADD3 R4, P1, PT, R2, UR4, RZ ;  /* 0x0000000402047c10 */ /* 0x000fe2000ff3e0ff */
[----:B------:R-:W-:Y:S02]  /*02a0*/  UISETP.GE.U32.AND UP0, UPT, UR4, 0x33, UPT ;  /* 0x000000330400788c */ /* 0x000fe4000bf06070 */
[----:B------:R-:W-:Y:S01]  /*02b0*/  UIADD3 UR8, UP1, UPT, UR4, 0x1, URZ ;  /* 0x0000000104087890 */ /* 0x000fe2000ff3e0ff */
[----:B------:R-:W-:Y:S01]  /*02c0*/  IADD3.X R5, PT, PT, R3, UR5, RZ, P1, !PT ;  /* 0x0000000503057c10 */ /* 0x000fe20008ffe4ff */
[----:B------:R-:W-:Y:S02]  /*02d0*/  UISETP.GE.U32.AND.EX UP0, UPT, UR5, URZ, UPT, UP0 ;  /* 0x000000ff0500728c */ /* 0x000fe4000bf06100 */
[----:B------:R-:W-:Y:S02]  /*02e0*/  UIADD3.X UR9, UPT, UPT, URZ, UR5, URZ, UP1, !UPT ;  /* 0x00000005ff097290 */ /* 0x000fe40008ffe4ff */
[----:B------:R-:W-:Y:S01]  /*02f0*/  UIADD3 UR7, UPT, UPT, UR7, 0x1, URZ ;  /* 0x0000000107077890 */ /* 0x000fe2000fffe0ff */
[----:B------:R-:W-:-:S04]  /*0300*/  UMOV UR4, UR8 ;  /* 0x0000000800047c82 */ /* 0x000fc80008000000 */
[----:B------:R-:W-:Y:S01]  /*0310*/  UMOV UR5, UR9 ;  /* 0x0000000900057c82 */ /* 0x000fe20008000000 */
[----:B0-----:R0:W-:Y:S01]  /*0320*/  STG.E.U8 desc[UR10][R4.64], R13 ;  /* 0x0000000d04007986 */ /* 0x0011e2000c10110a */
[----:B------:R-:W-:Y:S05]  /*0330*/  BRA.U !UP0, `(.L_x_3) ;  /* 0xfffffffd08d07547 */ /* 0x000fea000b83ffff */
.L_x_2:
[----:B------:R-:W-:Y:S05]  /*0340*/  BSYNC.RECONVERGENT B0 ;  /* 0x0000000000007941 */ /* 0x000fea0003800200 */
.L_x_1:
[----:B------:R-:W0:Y:S02]  /*0350*/  LDCU.64 UR4, c[0x0][0x388] ;  /* 0x00007100ff0477ac */ /* 0x000e240008000a00 */
[----:B0-----:R-:W-:-:S05]  /*0360*/  IADD3 R4, P1, PT, R11, UR4, RZ ;  /* 0x000000040b047c10 */ /* 0x001fca000ff3e0ff */
[----:B------:R-:W-:-:S05]  /*0370*/  IMAD.X R5, RZ, RZ, UR5, P1 ;  /* 0x00000005ff057e24 */ /* 0x000fca00088e06ff */
[----:B------:R-:W2:Y:S01]  /*0380*/  LDG.E.S8 R13, desc[UR10][R4.64] ;  /* 0x0000000a040d7981 */ /* 0x000ea2000c1e1300 */
[----:B------:R-:W-:Y:S01]  /*0390*/  BSSY.RECONVERGENT B0, `(.L_x_4) ;  /* 0x000006d000007945 */ /* 0x000fe20003800200 */
[----:B--2---:R-:W-:-:S13]  /*03a0*/  ISETP.NE.AND P1, PT, R6, R13, PT ;  /* 0x0000000d0600720c */ /* 0x004fda0003f25270 */
[----:B------:R-:W-:-:S05]  /*03b0*/  @!P1 VIADD R10, R11, 0x1 ;  /* 0x000000010b0a9836 */ /* 0x000fca0000000000 */
[----:B------:R0:W-:Y:S01]  /*03c0*/  STS.U16 [R9], R10 ;  /* 0x0000000a09007388 */ /* 0x0001e20000000400 */
[----:B------:R-:W-:Y:S05]  /*03d0*/  @P0 BRA `(.L_x_5) ;  /* 0x0000000400a00947 */ /* 0x000fea0003800000 */
[----:B------:R-:W1:Y:S04]  /*03e0*/  LDS.U8 R13, [UR6] ;  /* 0x00000006ff0d7984 */ /* 0x000e680008000000 */
[----:B------:R-:W2:Y:S04]  /*03f0*/  LDS.U8 R15, [UR6+0x1] ;  /* 0x00000106ff0f7984 */ /* 0x000ea80008000000 */
[----:B------:R-:W3:Y:S04]  /*0400*/  LDS.U8 R17, [UR6+0x2] ;  /* 0x00000206ff117984 */ /* 0x000ee80008000000 */
[----:B------:R-:W4:Y:S04]  /*0410*/  LDS.U8 R19, [UR6+0x3] ;  /* 0x00000306ff137984 */ /* 0x000f280008000000 */
[----:B------:R-:W5:Y:S04]  /*0420*/  LDS.U8 R21, [UR6+0x4] ;  /* 0x00000406ff157984 */ /* 0x000f680008000000 */
[----:B------:R-:W0:Y:S04]  /*0430*/  LDS.U8 R23, [UR6+0x5] ;  /* 0x00000506ff177984 */ /* 0x000e280008000000 */
[----:B------:R-:W0:Y:S04]  /*0440*/  LDS.U8 R25, [UR6+0x6] ;  /* 0x00000606ff197984 */ /* 0x000e280008000000 */
[----:B------:R-:W0:Y:S04]  /*0450*/  LDS.U8 R27, [UR6+0x7] ;  /* 0x00000706ff1b7984 */ /* 0x000e280008000000 */
[----:B------:R-:W0:Y:S04]  /*0460*/  LDS.U8 R29, [UR6+0x8] ;  /* 0x00000806ff1d7984 */ /* 0x000e280008000000 */
[----:B------:R-:W0:Y:S04]  /*0470*/  LDS.U8 R16, [UR6+0x9] ;  /* 0x00000906ff107984 */ /* 0x000e280008000000 */
[----:B------:R-:W0:Y:S04]  /*0480*/  LDS.U8 R18, [UR6+0xa] ;  /* 0x00000a06ff127984 */ /* 0x000e280008000000 */
[----:B------:R-:W0:Y:S04]  /*0490*/  LDS.U8 R20, [UR6+0xb] ;  /* 0x00000b06ff147984 */ /* 0x000e280008000000 */
[----:B------:R-:W0:Y:S04]  /*04a0*/  LDS.U8 R22, [UR6+0xc] ;  /* 0x00000c06ff167984 */ /* 0x000e280008000000 */
[----:B-1----:R-:W-:Y:S04]  /*04b0*/  STG.E.U8 desc[UR10][R2.64+0x34], R13 ;  /* 0x0000340d02007986 */ /* 0x002fe8000c10110a */
[----:B--2---:R-:W-:Y:S04]  /*04c0*/  STG.E.U8 desc[UR10][R2.64+0x35], R15 ;  /* 0x0000350f02007986 */ /* 0x004fe8000c10110a */
[----:B---3--:R-:W-:Y:S04]  /*04d0*/  STG.E.U8 desc[UR10][R2.64+0x36], R17 ;  /* 0x0000361102007986 */ /* 0x008fe8000c10110a */
[----:B----4-:R-:W-:Y:S04]  /*04e0*/  STG.E.U8 desc[UR10][R2.64+0x37], R19 ;  /* 0x0000371302007986 */ /* 0x010fe8000c10110a */
[----:B-----5:R-:W-:Y:S04]  /*04f0*/  STG.E.U8 desc[UR10][R2.64+0x38], R21 ;  /* 0x0000381502007986 */ /* 0x020fe8000c10110a */
[----:B0-----:R-:W-:Y:S04]  /*0500*/  STG.E.U8 desc[UR10][R2.64+0x39], R23 ;  /* 0x0000391702007986 */ /* 0x001fe8000c10110a */
[----:B------:R-:W-:Y:S04]  /*0510*/  STG.E.U8 desc[UR10][R2.64+0x3a], R25 ;  /* 0x00003a1902007986 */ /* 0x000fe8000c10110a */
[----:B------:R-:W-:Y:S04]  /*0520*/  STG.E.U8 desc[UR10][R2.64+0x3b], R27 ;  /* 0x00003b1b02007986 */ /* 0x000fe8000c10110a */
[----:B------:R-:W-:Y:S04]  /*0530*/  STG.E.U8 desc[UR10][R2.64+0x3c], R29 ;  /* 0x00003c1d02007986 */ /* 0x000fe8000c10110a */
[----:B------:R-:W-:Y:S04]  /*0540*/  STG.E.U8 desc[UR10][R2.64+0x3d], R16 ;  /* 0x00003d1002007986 */ /* 0x000fe8000c10110a */
[----:B------:R-:W-:Y:S04]  /*0550*/  STG.E.U8 desc[UR10][R2.64+0x3e], R18 ;  /* 0x00003e1202007986 */ /* 0x000fe8000c10110a */
[----:B------:R-:W-:Y:S04]  /*0560*/  STG.E.U8 desc[UR10][R2.64+0x3f], R20 ;  /* 0x00003f1402007986 */ /* 0x000fe8000c10110a */
[----:B------:R-:W-:Y:S04]  /*0570*/  STG.E.U8 desc[UR10][R2.64+0x40], R22 ;  /* 0x0000401602007986 */ /* 0x000fe8000c10110a */
[----:B------:R-:W0:Y:S04]  /*0580*/  LDS.U8 R13, [UR6+0xd] ;  /* 0x00000d06ff0d7984 */ /* 0x000e280008000000 */
[----:B------:R-:W1:Y:S04]  /*0590*/  LDS.U8 R15, [UR6+0xe] ;  /* 0x00000e06ff0f7984 */ /* 0x000e680008000000 */
[----:B------:R-:W2:Y:S04]  /*05a0*/  LDS.U8 R17, [UR6+0xf] ;  /* 0x00000f06ff117984 */ /* 0x000ea80008000000 */
[----:B------:R-:W3:Y:S04]  /*05b0*/  LDS.U8 R19, [UR6+0x10] ;  /* 0x00001006ff137984 */ /* 0x000ee80008000000 */
[----:B------:R-:W4:Y:S04]  /*05c0*/  LDS.U8 R21, [UR6+0x11] ;  /* 0x00001106ff157984 */ /* 0x000f280008000000 */
[----:B------:R-:W5:Y:S04]  /*05d0*/  LDS.U8 R23, [UR6+0x12] ;  /* 0x00001206ff177984 */ /* 0x000f680008000000 */
[----:B------:R-:W5:Y:S04]  /*05e0*/  LDS.U8 R25, [UR6+0x13] ;  /* 0x00001306ff197984 */ /* 0x000f680008000000 */
[----:B------:R-:W5:Y:S04]  /*05f0*/  LDS.U8 R27, [UR6+0x14] ;  /* 0x00001406ff1b7984 */ /* 0x000f680008000000 */
[----:B------:R-:W5:Y:S04]  /*0600*/  LDS.U8 R29, [UR6+0x15] ;  /* 0x00001506ff1d7984 */ /* 0x000f680008000000 */
[----:B------:R-:W5:Y:S04]  /*0610*/  LDS.U8 R16, [UR6+0x16] ;  /* 0x00001606ff107984 */ /* 0x000f680008000000 */
[----:B------:R-:W5:Y:S04]  /*0620*/  LDS.U8 R18, [UR6+0x17] ;  /* 0x00001706ff127984 */ /* 0x000f680008000000 */
[----:B------:R-:W5:Y:S04]  /*0630*/  LDS.U8 R20, [UR6+0x18] ;  /* 0x00001806ff147984 */ /* 0x000f680008000000 */
[----:B------:R-:W5:Y:S04]  /*0640*/  LDS.U8 R22, [UR6+0x19] ;  /* 0x00001906ff167984 */ /* 0x000f680008000000 */
[----:B0-----:R-:W-:Y:S04]  /*0650*/  STG.E.U8 desc[UR10][R2.64+0x41], R13 ;  /* 0x0000410d02007986 */ /* 0x001fe8000c10110a */
[----:B-1----:R-:W-:Y:S04]  /*0660*/  STG.E.U8 desc[UR10][R2.64+0x42], R15 ;  /* 0x0000420f02007986 */ /* 0x002fe8000c10110a */
[----:B--2---:R-:W-:Y:S04]  /*0670*/  STG.E.U8 desc[UR10][R2.64+0x43], R17 ;  /* 0x0000431102007986 */ /* 0x004fe8000c10110a */
[----:B---3--:R-:W-:Y:S04]  /*0680*/  STG.E.U8 desc[UR10][R2.64+0x44], R19 ;  /* 0x0000441302007986 */ /* 0x008fe8000c10110a */
[----:B----4-:R-:W-:Y:S04]  /*0690*/  STG.E.U8 desc[UR10][R2.64+0x45], R21 ;  /* 0x0000451502007986 */ /* 0x010fe8000c10110a */
[----:B-----5:R-:W-:Y:S04]  /*06a0*/  STG.E.U8 desc[UR10][R2.64+0x46], R23 ;  /* 0x0000461702007986 */ /* 0x020fe8000c10110a */
        /* <DEDUP_REMOVED lines=46> */
[----:B0-----:R0:W-:Y:S04]  /*0990*/  STG.E.U8 desc[UR10][R2.64+0x5b], R15 ;  /* 0x00005b0f02007986 */ /* 0x0011e8000c10110a */
[----:B-1----:R0:W-:Y:S04]  /*09a0*/  STG.E.U8 desc[UR10][R2.64+0x5c], R17 ;  /* 0x00005c1102007986 */ /* 0x0021e8000c10110a */
[----:B--2---:R0:W-:Y:S04]  /*09b0*/  STG.E.U8 desc[UR10][R2.64+0x5d], R19 ;  /* 0x00005d1302007986 */ /* 0x0041e8000c10110a */
[----:B---3--:R0:W-:Y:S04]  /*09c0*/  STG.E.U8 desc[UR10][R2.64+0x5e], R21 ;  /* 0x00005e1502007986 */ /* 0x0081e8000c10110a */
[----:B----4-:R0:W-:Y:S04]  /*09d0*/  STG.E.U8 desc[UR10][R2.64+0x5f], R23 ;  /* 0x00005f1702007986 */ /* 0x0101e8000c10110a */
[----:B-----5:R0:W-:Y:S04]  /*09e0*/  STG.E.U8 desc[UR10][R2.64+0x60], R25 ;  /* 0x0000601902007986 */ /* 0x0201e8000c10110a */
[----:B------:R0:W-:Y:S04]  /*09f0*/  STG.E.U8 desc[UR10][R2.64+0x61], R27 ;  /* 0x0000611b02007986 */ /* 0x0001e8000c10110a */
[----:B------:R0:W-:Y:S04]  /*0a00*/  STG.E.U8 desc[UR10][R2.64+0x62], R29 ;  /* 0x0000621d02007986 */ /* 0x0001e8000c10110a */
[----:B------:R0:W-:Y:S04]  /*0a10*/  STG.E.U8 desc[UR10][R2.64+0x63], R16 ;  /* 0x0000631002007986 */ /* 0x0001e8000c10110a */
[----:B------:R0:W-:Y:S04]  /*0a20*/  STG.E.U8 desc[UR10][R2.64+0x64], R18 ;  /* 0x0000641202007986 */ /* 0x0001e8000c10110a */
[----:B------:R0:W-:Y:S04]  /*0a30*/  STG.E.U8 desc[UR10][R2.64+0x65], R20 ;  /* 0x0000651402007986 */ /* 0x0001e8000c10110a */
[----:B------:R0:W-:Y:S04]  /*0a40*/  STG.E.U8 desc[UR10][R2.64+0x66], R22 ;  /* 0x0000661602007986 */ /* 0x0001e8000c10110a */
[----:B------:R0:W-:Y:S02]  /*0a50*/  STG.E.U8 desc[UR10][R2.64+0x67], R13 ;  /* 0x0000670d02007986 */ /* 0x0001e4000c10110a */
.L_x_5:
[----:B------:R-:W-:Y:S05]  /*0a60*/  BSYNC.RECONVERGENT B0 ;  /* 0x0000000000007941 */ /* 0x000fea0003800200 */
.L_x_4:
[----:B0-----:R-:W2:Y:S01]  /*0a70*/  LDG.E.S8 R13, desc[UR10][R4.64+0x1] ;  /* 0x0000010a040d7981 */ /* 0x001ea2000c1e1300 */
        /* <DEDUP_REMOVED lines=109> */
.L_x_7:
[----:B------:R-:W-:Y:S05]  /*1150*/  BSYNC.RECONVERGENT B0 ;  /* 0x0000000000007941 */ /* 0x000fea0003800200 */
.L_x_6:
        /* <DEDUP_REMOVED lines=110> */
.L_x_9:
[----:B------:R-:W-:Y:S05]  /*1840*/  BSYNC.RECONVERGENT B0 ;  /* 0x0000000000007941 */ /* 0x000fea0003800200 */
.L_x_8:
        /* <DEDUP_REMOVED lines=110> */
.L_x_11:
[----:B------:R-:W-:Y:S05]  /*1f30*/  BSYNC.RECONVERGENT B0 ;  /* 0x0000000000007941 */ /* 0x000fea0003800200 */
.L_x_10:
        /* <DEDUP_REMOVED lines=110> */
.L_x_13:
[----:B------:R-:W-:Y:S05]  /*2620*/  BSYNC.RECONVERGENT B0 ;  /* 0x0000000000007941 */ /* 0x000fea0003800200 */
.L_x_12:
        /* <DEDUP_REMOVED lines=110> */
.L_x_15:
[----:B------:R-:W-:Y:S05]  /*2d10*/  BSYNC.RECONVERGENT B0 ;  /* 0x0000000000007941 */ /* 0x000fea0003800200 */
.L_x_14:
[----:B------:R-:W2:Y:S01]  /*2d20*/  LDG.E.S8 R5, desc[UR10][R4.64+0x6] ;  /* 0x0000060a04057981 */ /* 0x000ea2000c1e1300 */
[----:B------:R-:W-:Y:S01]  /*2d30*/  BSSY.RECONVERGENT B0, `(.L_x_16) ;  /* 0x000006e000007945 */ /* 0x000fe20003800200 */
[----:B--2---:R-:W-:-:S13]  /*2d40*/  ISETP.NE.AND P1, PT, R6, R5, PT ;  /* 0x000000050600720c */ /* 0x004fda0003f25270 */
[----:B0-----:R-:W-:-:S05]  /*2d50*/  @!P1 VIADD R10, R11, 0x7 ;  /* 0x000000070b0a9836 */ /* 0x001fca0000000000 */
[----:B------:R0:W-:Y:S01]  /*2d60*/  STS.U16 [R9], R10 ;  /* 0x0000000a09007388 */ /* 0x0001e20000000400 */
[----:B------:R-:W-:Y:S01]  /*2d70*/  PRMT R13, R10, 0x7610, R13 ;  /* 0x000076100a0d7816 */ /* 0x000fe2000000000d */
[----:B------:R-:W-:Y:S06]  /*2d80*/  @P0 BRA `(.L_x_17) ;  /* 0x0000000400a00947 */ /* 0x000fec0003800000 */
[----:B------:R-:W1:Y:S04]  /*2d90*/  LDS.U8 R5, [UR6+0x33] ;  /* 0x00003306ff057984 */ /* 0x000e680008000000 */
[----:B------:R-:W2:Y:S04]  /*2da0*/  LDS.U8 R15, [UR6] ;  /* 0x00000006ff0f7984 */ /* 0x000ea80008000000 */
        /* <DEDUP_REMOVED lines=27> */
[----:B------:R-:W-:Y:S04]  /*2f60*/  STG.E.U8 desc[UR10][R2.64+0x172], R27 ;  /* 0x0001721b02007986 */ /* 0x000fe8000c10110a */
[----:B------:R-:W-:Y:S04]  /*2f70*/  STG.E.U8 desc[UR10][R2.64+0x173], R29 ;  /* 0x0001731d02007986 */ /* 0x000fe8000c10110a */
[----:B------:R-:W-:Y:S04]  /*2f80*/  STG.E.U8 desc[UR10][R2.64+0x174], R4 ;  /* 0x0001740402007986 */ /* 0x000fe8000c10110a */
        /* <DEDUP_REMOVED lines=69> */
[----:B------:R0:W-:Y:S04]  /*33e0*/  STG.E.U8 desc[UR10][R2.64+0x19c], R18 ;  /* 0x00019c1202007986 */ /* 0x0001e8000c10110a */
[----:B------:R0:W-:Y:S04]  /*33f0*/  STG.E.U8 desc[UR10][R2.64+0x19d], R20 ;  /* 0x00019d1402007986 */ /* 0x0001e8000c10110a */
[----:B------:R0:W-:Y:S02]  /*3400*/  STG.E.U8 desc[UR10][R2.64+0x19e], R22 ;  /* 0x00019e1602007986 */ /* 0x0001e4000c10110a */
.L_x_17:
[----:B------:R-:W-:Y:S05]  /*3410*/  BSYNC.RECONVERGENT B0 ;  /* 0x0000000000007941 */ /* 0x000fea0003800200 */
.L_x_16:
[----:B------:R-:W-:-:S05]  /*3420*/  VIADD R11, R11, 0x8 ;  /* 0x000000080b0b7836 */ /* 0x000fca0000000000 */
[----:B------:R-:W-:-:S13]  /*3430*/  ISETP.NE.AND P0, PT, R11, R8, PT ;  /* 0x000000080b00720c */ /* 0x000fda0003f05270 */
[----:B------:R-:W-:Y:S05]  /*3440*/  @P0 BRA `(.L_x_18) ;  /* 0xffffffcc00400947 */ /* 0x000fea000383ffff */
.L_x_0:
[----:B------:R-:W-:-:S13]  /*3450*/  ISETP.NE.AND P0, PT, R14, RZ, PT ;  /* 0x000000ff0e00720c */ /* 0x000fda0003f05270 */
[----:B------:R-:W-:Y:S05]  /*3460*/  @!P0 EXIT ;  /* 0x000000000000894d */ /* 0x000fea0003800000 */
[----:B------:R-:W-:-:S13]  /*3470*/  ISETP.GE.U32.AND P0, PT, R14, 0x4, PT ;  /* 0x000000040e00780c */ /* 0x000fda0003f06070 */
[----:B------:R-:W-:Y:S05]  /*3480*/  @!P0 BRA `(.L_x_19) ;  /* 0x0000000400c08947 */ /* 0x000fea0003800000 */
        /* <DEDUP_REMOVED lines=8> */
[----:B------:R-:W-:Y:S01]  /*3510*/  IMAD R11, R8, 0x1a, RZ ;  /* 0x0000001a080b7824 */ /* 0x000fe200078e02ff */
[----:B------:R-:W-:Y:S03]  /*3520*/  BSSY.RECONVERGENT B0, `(.L_x_20) ;  /* 0x0000019000007945 */ /* 0x000fe60003800200 */
[----:B0-----:R-:W-:Y:S01]  /*3530*/  IMAD.WIDE.U32 R2, R11, 0x2, R2 ;  /* 0x000000020b027825 */ /* 0x001fe200078e0002 */
[----:B--2---:R-:W-:-:S04]  /*3540*/  @P0 ISETP.NE.AND P1, PT, R6, R5, PT ;  /* 0x000000050600020c */ /* 0x004fc80003f25270 */
[----:B------:R-:W-:Y:S02]  /*3550*/  @P0 SEL R10, R8, R13, !P1 ;  /* 0x0000000d080a0207 */ /* 0x000fe40004800000 */
[----:B------:R-:W-:Y:S02]  /*3560*/  ISETP.NE.AND P0, PT, R12, RZ, PT ;  /* 0x000000ff0c00720c */ /* 0x000fe40003f05270 */
[----:B------:R-:W-:-:S05]  /*3570*/  PRMT R14, R10, 0x7610, R14 ;  /* 0x000076100a0e7816 */ /* 0x000fca000000000e */
[----:B------:R0:W-:Y:S06]  /*3580*/  STS.U16 [R9], R14 ;  /* 0x0000000e09007388 */ /* 0x0001ec0000000400 */
[----:B------:R-:W-:Y:S05]  /*3590*/  @P0 BRA `(.L_x_21) ;  /* 0x0000000000440947 */ /* 0x000fea0003800000 */
[----:B------:R-:W1:Y:S01]  /*35a0*/  S2UR UR4, SR_CgaCtaId ;  /* 0x00000000000479c3 */ /* 0x000e620000008800 */
[----:B------:R-:W-:Y:S01]  /*35b0*/  UMOV UR6, 0x400 ;  /* 0x0000040000067882 */ /* 0x000fe20000000000 */
[----:B------:R-:W-:Y:S01]  /*35c0*/  UMOV UR5, URZ ;  /* 0x000000ff00057c82 */ /* 0x000fe20008000000 */
[----:B-1----:R-:W-:-:S03]  /*35d0*/  ULEA UR6, UR4, UR6, 0x18 ;  /* 0x0000000604067291 */ /* 0x002fc6000f8ec0ff */
[----:B------:R-:W-:-:S09]  /*35e0*/  UMOV UR4, URZ ;  /* 0x000000ff00047c82 */ /* 0x000fd20008000000 */
.L_x_22:
[----:B-1----:R-:W1:Y:S01]  /*35f0*/  LDS.U8 R11, [UR6] ;  /* 0x00000006ff0b7984 */ /* 0x002e620008000000 */
        /* <DEDUP_REMOVED lines=9> */
[----:B-1----:R1:W-:Y:S01]  /*3690*/  STG.E.U8 desc[UR10][R4.64], R11 ;  /* 0x0000000b04007986 */ /* 0x0023e2000c10110a */
[----:B------:R-:W-:Y:S05]  /*36a0*/  BRA.U !UP0, `(.L_x_22) ;  /* 0xfffffffd08d07547 */ /* 0x000fea000b83ffff */
.L_x_21:
[----:B------:R-:W-:Y:S05]  /*36b0*/  BSYNC.RECONVERGENT B0 ;  /* 0x0000000000007941 */ /* 0x000fea0003800200 */
.L_x_20:
[----:B------:R-:W1:Y:S02]  /*36c0*/  LDCU.64 UR4, c[0x0][0x388] ;  /* 0x00007100ff0477ac */ /* 0x000e640008000a00 */
[----:B-1----:R-:W-:-:S05]  /*36d0*/  IADD3 R4, P1, PT, R8, UR4, RZ ;  /* 0x0000000408047c10 */ /* 0x002fca000ff3e0ff */
[----:B------:R-:W-:-:S05]  /*36e0*/  IMAD.X R5, RZ, RZ, UR5, P1 ;  /* 0x00000005ff057e24 */ /* 0x000fca00088e06ff */
[----:B------:R-:W2:Y:S01]  /*36f0*/  LDG.E.S8 R11, desc[UR10][R4.64] ;  /* 0x0000000a040b7981 */ /* 0x000ea2000c1e1300 */
[----:B------:R-:W-:Y:S01]  /*3700*/  BSSY.RECONVERGENT B0, `(.L_x_23) ;  /* 0x0000016000007945 */ /* 0x000fe20003800200 */
[----:B--2---:R-:W-:-:S13]  /*3710*/  ISETP.NE.AND P1, PT, R6, R11, PT ;  /* 0x0000000b0600720c */ /* 0x004fda0003f25270 */
[----:B0-----:R-:W-:-:S05]  /*3720*/  @!P1 VIADD R14, R8, 0x1 ;  /* 0x00000001080e9836 */ /* 0x001fca0000000000 */
[----:B------:R0:W-:Y:S01]  /*3730*/  STS.U16 [R9], R14 ;  /* 0x0000000e09007388 */ /* 0x0001e20000000400 */
[----:B------:R-:W-:Y:S05]  /*3740*/  @P0 BRA `(.L_x_24) ;  /* 0x0000000000440947 */ /* 0x000fea0003800000 */
[----:B------:R-:W1:Y:S01]  /*3750*/  S2UR UR4, SR_CgaCtaId ;  /* 0x00000000000479c3 */ /* 0x000e620000008800 */
[----:B------:R-:W-:Y:S01]  /*3760*/  UMOV UR5, 0x400 ;  /* 0x0000040000057882 */ /* 0x000fe20000000000 */
[----:B------:R-:W-:Y:S01]  /*3770*/  UMOV UR6, 0x34 ;  /* 0x0000003400067882 */ /* 0x000fe20000000000 */
[----:B-1----:R-:W-:-:S03]  /*3780*/  ULEA UR5, UR4, UR5, 0x18 ;  /* 0x0000000504057291 */ /* 0x002fc6000f8ec0ff */
[----:B------:R-:W-:-:S09]  /*3790*/  UMOV UR4, URZ ;  /* 0x000000ff00047c82 */ /* 0x000fd20008000000 */
.L_x_25:
[----:B-1----:R-:W1:Y:S01]  /*37a0*/  LDS.U8 R13, [UR5] ;  /* 0x00000005ff0d7984 */ /* 0x002e620008000000 */
[----:B------:R-:W-:Y:S01]  /*37b0*/  IADD3 R10, P1, PT, R2, UR6, RZ ;  /* 0x00000006020a7c10 */ /* 0x000fe2000ff3e0ff */
[----:B------:R-:W-:Y:S02]  /*37c0*/  UIADD3 UR7, UP0, UPT, UR6, -0x34, URZ ;  /* 0xffffffcc06077890 */ /* 0x000fe4000ff1e0ff */
[----:B------:R-:W-:Y:S01]  /*37d0*/  UIADD3 UR6, UP1, UPT, UR6, 0x1, URZ ;  /* 0x0000000106067890 */ /* 0x000fe2000ff3e0ff */
[----:B------:R-:W-:Y:S01]  /*37e0*/  IADD3.X R11, PT, PT, R3, UR4, RZ, P1, !PT ;  /* 0x00000004030b7c10 */ /* 0x000fe20008ffe4ff */
[----:B------:R-:W-:Y:S02]  /*37f0*/  UIADD3.X UR8, UPT, UPT, UR4, -0x1, URZ, UP0, !UPT ;  /* 0xffffffff04087890 */ /* 0x000fe400087fe4ff */
[----:B------:R-:W-:Y:S02]  /*3800*/  UISETP.GE.U32.AND UP0, UPT, UR7, 0x33, UPT ;  /* 0x000000330700788c */ /* 0x000fe4000bf06070 */
[----:B------:R-:W-:-:S02]  /*3810*/  UIADD3.X UR4, UPT, UPT, URZ, UR4, URZ, UP1, !UPT ;  /* 0x00000004ff047290 */ /* 0x000fc40008ffe4ff */
[----:B------:R-:W-:Y:S02]  /*3820*/  UISETP.GE.U32.AND.EX UP0, UPT, UR8, URZ, UPT, UP0 ;  /* 0x000000ff0800728c */ /* 0x000fe4000bf06100 */
[----:B------:R-:W-:Y:S01]  /*3830*/  UIADD3 UR5, UPT, UPT, UR5, 0x1, URZ ;  /* 0x0000000105057890 */ /* 0x000fe2000fffe0ff */
[----:B-1----:R1:W-:Y:S06]  /*3840*/  STG.E.U8 desc[UR10][R10.64], R13 ;  /* 0x0000000d0a007986 */ /* 0x0023ec000c10110a */
[----:B------:R-:W-:Y:S05]  /*3850*/  BRA.U !UP0, `(.L_x_25) ;  /* 0xfffffffd08d07547 */ /* 0x000fea000b83ffff */
.L_x_24:
[----:B------:R-:W-:Y:S05]  /*3860*/  BSYNC.RECONVERGENT B0 ;  /* 0x0000000000007941 */ /* 0x000fea0003800200 */
.L_x_23:
[----:B-1----:R-:W2:Y:S01]  /*3870*/  LDG.E.S8 R11, desc[UR10][R4.64+0x1] ;  /* 0x0000010a040b7981 */ /* 0x002ea2000c1e1300 */
        /* <DEDUP_REMOVED lines=10> */
.L_x_28:
        /* <DEDUP_REMOVED lines=12> */
.L_x_27:
[----:B------:R-:W-:Y:S05]  /*39e0*/  BSYNC.RECONVERGENT B0 ;  /* 0x0000000000007941 */ /* 0x000fea0003800200 */
.L_x_26:
[----:B------:R-:W2:Y:S01]  /*39f0*/  LDG.E.S8 R5, desc[UR10][R4.64+0x2] ;  /* 0x0000020a04057981 */ /* 0x000ea2000c1e1300 */
[----:B------:R-:W-:Y:S01]  /*3a00*/  BSSY.RECONVERGENT B0, `(.L_x_29) ;  /* 0x0000016000007945 */ /* 0x000fe20003800200 */
[----:B--2---:R-:W-:-:S13]  /*3a10*/  ISETP.NE.AND P1, PT, R6, R5, PT ;  /* 0x000000050600720c */ /* 0x004fda0003f25270 */
[----:B0-----:R-:W-:-:S05]  /*3a20*/  @!P1 VIADD R14, R8, 0x3 ;  /* 0x00000003080e9836 */ /* 0x001fca0000000000 */
[----:B------:R0:W-:Y:S01]  /*3a30*/  STS.U16 [R9], R14 ;  /* 0x0000000e09007388 */ /* 0x0001e20000000400 */
[----:B------:R-:W-:Y:S05]  /*3a40*/  @P0 BRA `(.L_x_30) ;  /* 0x0000000000440947 */ /* 0x000fea0003800000 */
[----:B------:R-:W2:Y:S01]  /*3a50*/  S2UR UR4, SR_CgaCtaId ;  /* 0x00000000000479c3 */ /* 0x000ea20000008800 */
[----:B------:R-:W-:Y:S01]  /*3a60*/  UMOV UR5, 0x400 ;  /* 0x0000040000057882 */ /* 0x000fe20000000000 */
[----:B------:R-:W-:Y:S01]  /*3a70*/  UMOV UR6, 0x9c ;  /* 0x0000009c00067882 */ /* 0x000fe20000000000 */
[----:B--2---:R-:W-:-:S03]  /*3a80*/  ULEA UR5, UR4, UR5, 0x18 ;  /* 0x0000000504057291 */ /* 0x004fc6000f8ec0ff */
[----:B------:R-:W-:-:S09]  /*3a90*/  UMOV UR4, URZ ;  /* 0x000000ff00047c82 */ /* 0x000fd20008000000 */
.L_x_31:
[----:B-12---:R-:W1:Y:S01]  /*3aa0*/  LDS.U8 R11, [UR5] ;  /* 0x00000005ff0b7984 */ /* 0x006e620008000000 */
        /* <DEDUP_REMOVED lines=11> */
.L_x_30:
[----:B------:R-:W-:Y:S05]  /*3b60*/  BSYNC.RECONVERGENT B0 ;  /* 0x0000000000007941 */ /* 0x000fea0003800200 */
.L_x_29:
[----:B-1----:R-:W-:Y:S01]  /*3b70*/  PRMT R13, R14, 0x7610, R13 ;  /* 0x000076100e0d7816 */ /* 0x002fe2000000000d */
[----:B------:R-:W-:-:S07]  /*3b80*/  VIADD R8, R8, 0x4 ;  /* 0x0000000408087836 */ /* 0x000fce0000000000 */
.L_x_19:
[----:B------:R-:W-:-:S13]  /*3b90*/  LOP3.LUT P0, R7, R7, 0x3, RZ, 0xc0, !PT ;  /* 0x0000000307077812 */ /* 0x000fda000780c0ff */
[----:B------:R-:W-:Y:S05]  /*3ba0*/  @!P0 EXIT ;  /* 0x000000000000894d */ /* 0x000fea0003800000 */
[----:B------:R-:W-:-:S13]  /*3bb0*/  ISETP.NE.AND P0, PT, R7, 0x1, PT ;  /* 0x000000010700780c */ /* 0x000fda0003f05270 */
[----:B------:R-:W-:Y:S05]  /*3bc0*/  @!P0 BRA `(.L_x_32) ;  /* 0x0000000400008947 */ /* 0x000fea0003800000 */
[----:B------:R-:W-:-:S13]  /*3bd0*/  ISETP.NE.AND P0, PT, R8, RZ, PT ;  /* 0x000000ff0800720c */ /* 0x000fda0003f05270 */
[----:B0-2---:R-:W0:Y:S01]  /*3be0*/  @P0 LDC.64 R4, c[0x0][0x388] ;  /* 0x0000e200ff040b82 */ /* 0x005e220000000a00 */
        /* <DEDUP_REMOVED lines=20> */
.L_x_35:
        /* <DEDUP_REMOVED lines=12> */
.L_x_34:
[----:B------:R-:W-:Y:S05]  /*3df0*/  BSYNC.RECONVERGENT B0 ;  /* 0x0000000000007941 */ /* 0x000fea0003800200 */
.L_x_33:
[----:B------:R-:W1:Y:S02]  /*3e00*/  LDCU.64 UR4, c[0x0][0x388] ;  /* 0x00007100ff0477ac */ /* 0x000e640008000a00 */
[----:B-1----:R-:W-:-:S05]  /*3e10*/  IADD3 R2, P1, PT, R8, UR4, RZ ;  /* 0x0000000408027c10 */ /* 0x002fca000ff3e0ff */
[----:B------:R-:W-:-:S06]  /*3e20*/  IMAD.X R3, RZ, RZ, UR5, P1 ;  /* 0x00000005ff037e24 */ /* 0x000fcc00088e06ff */
        /* <DEDUP_REMOVED lines=11> */
.L_x_38:
        /* <DEDUP_REMOVED lines=12> */
.L_x_37:
[----:B------:R-:W-:Y:S05]  /*3fa0*/  BSYNC.RECONVERGENT B0 ;  /* 0x0000000000007941 */ /* 0x000fea0003800200 */
.L_x_36:
[----:B------:R-:W-:Y:S01]  /*3fb0*/  PRMT R13, R10, 0x7610, R13 ;  /* 0x000076100a0d7816 */ /* 0x000fe2000000000d */
[----:B------:R-:W-:-:S07]  /*3fc0*/  VIADD R8, R8, 0x2 ;  /* 0x0000000208087836 */ /* 0x000fce0000000000 */
.L_x_32:
[----:B------:R-:W-:-:S04]  /*3fd0*/  LOP3.LUT R0, R0, 0x1, RZ, 0xc0, !PT ;  /* 0x0000000100007812 */ /* 0x000fc800078ec0ff */
[----:B------:R-:W-:-:S13]  /*3fe0*/  ISETP.NE.U32.AND P0, PT, R0, 0x1, PT ;  /* 0x000000010000780c */ /* 0x000fda0003f05070 */
[----:B------:R-:W-:Y:S05]  /*3ff0*/  @!P0 EXIT ;  /* 0x000000000000894d */ /* 0x000fea0003800000 */
[----:B------:R-:W-:Y:S02]  /*4000*/  ISETP.NE.AND P1, PT, R8, RZ, PT ;  /* 0x000000ff0800720c */ /* 0x000fe40003f25270 */
[----:B------:R-:W-:Y:S02]  /*4010*/  ISETP.NE.AND P0, PT, R12, RZ, PT ;  /* 0x000000ff0c00720c */ /* 0x000fe40003f05270 */
[----:B------:R-:W-:-:S09]  /*4020*/  PRMT R0, RZ, 0x7610, R0 ;  /* 0x00007610ff007816 */ /* 0x000fd20000000000 */
[----:B------:R-:W-:Y:S05]  /*4030*/  @!P1 BRA `(.L_x_39) ;  /* 0x00000000001c9947 */ /* 0x000fea0003800000 */
[----:B------:R-:W3:Y:S01]  /*4040*/  LDCU.64 UR4, c[0x0][0x388] ;  /* 0x00007100ff0477ac */ /* 0x000ee20008000a00 */
[----:B01----:R-:W-:-:S05]  /*4050*/  VIADD R2, R8, 0xffffffff ;  /* 0xffffffff08027836 */ /* 0x003fca0000000000 */
[----:B---3--:R-:W-:-:S05]  /*4060*/  IADD3 R2, P1, PT, R2, UR4, RZ ;  /* 0x0000000402027c10 */ /* 0x008fca000ff3e0ff */
[----:B------:R-:W-:-:S06]  /*4070*/  IMAD.X R3, RZ, RZ, UR5, P1 ;  /* 0x00000005ff037e24 */ /* 0x000fcc00088e06ff */
[----:B------:R-:W3:Y:S02]  /*4080*/  LDG.E.S8 R3, desc[UR10][R2.64] ;  /* 0x0000000a02037981 */ /* 0x000ee4000c1e1300 */
[----:B---3--:R-:W-:-:S04]  /*4090*/  ISETP.NE.AND P1, PT, R6, R3, PT ;  /* 0x000000030600720c */ /* 0x008fc80003f25270 */
[----:B------:R-:W-:-:S09]  /*40a0*/  SEL R0, R8, R13, !P1 ;  /* 0x0000000d08007207 */ /* 0x000fd20004800000 */
.L_x_39:
[----:B------:R3:W-:Y:S01]  /*40b0*/  STS.U16 [R9], R0 ;  /* 0x0000000009007388 */ /* 0x0007e20000000400 */
[----:B------:R-:W-:Y:S05]  /*40c0*/  @P0 EXIT ;  /* 0x000000000000094d */ /* 0x000fea0003800000 */
[----:B0-2---:R-:W0:Y:S01]  /*40d0*/  LDC.64 R4, c[0x0][0x380] ;  /* 0x0000e000ff047b82 */ /* 0x005e220000000a00 */
[----:B-1----:R-:W-:Y:S01]  /*40e0*/  IMAD R3, R8, 0x1a, RZ ;  /* 0x0000001a08037824 */ /* 0x002fe200078e02ff */
[----:B------:R-:W-:Y:S01]  /*40f0*/  UMOV UR6, 0x400 ;  /* 0x0000040000067882 */ /* 0x000fe20000000000 */
[----:B------:R-:W-:-:S05]  /*4100*/  UMOV UR5, URZ ;  /* 0x000000ff00057c82 */ /* 0x000fca0008000000 */
[----:B------:R-:W1:Y:S01]  /*4110*/  S2UR UR4, SR_CgaCtaId ;  /* 0x00000000000479c3 */ /* 0x000e620000008800 */
[----:B0-----:R-:W-:Y:S01]  /*4120*/  IMAD.WIDE.U32 R4, R3, 0x2, R4 ;  /* 0x0000000203047825 */ /* 0x001fe200078e0004 */
[----:B-1----:R-:W-:-:S03]  /*4130*/  ULEA UR6, UR4, UR6, 0x18 ;  /* 0x0000000604067291 */ /* 0x002fc6000f8ec0ff */
[----:B------:R-:W-:-:S09]  /*4140*/  UMOV UR4, URZ ;  /* 0x000000ff00047c82 */ /* 0x000fd20008000000 */
.L_x_40:
        /* <DEDUP_REMOVED lines=12> */
[----:B------:R-:W-:Y:S05]  /*4210*/  EXIT ;  /* 0x000000000000794d */ /* 0x000fea0003800000 */
.L_x_41:
[----:B------:R-:W-:-:S00]  /*4220*/  BRA `(.L_x_41) ;  /* 0xfffffffc00fc7947 */ /* 0x000fc0000383ffff */
[----:B------:R-:W-:-:S00]  /*4230*/  NOP ;  /* 0x0000000000007918 */ /* 0x000fc00000000000 */
        /* <DEDUP_REMOVED lines=12> */
.L_x_43:


//--------------------- .text._Z9addKernelPiPKiS1_ --------------------------
	.section	.text._Z9addKernelPiPKiS1_,"ax",@progbits
	.align	128
        .global         _Z9addKernelPiPKiS1_
        .type           _Z9addKernelPiPKiS1_,@function
        .size           _Z9addKernelPiPKiS1_,(.L_x_44 - _Z9addKernelPiPKiS1_)
        .other          _Z9addKernelPiPKiS1_,@"STO_CUDA_ENTRY STV_DEFAULT"
_Z9addKernelPiPKiS1_:
.text._Z9addKernelPiPKiS1_:
[----:B------:R-:W-:Y:S01]  /*0000*/  LDC R1, c[0x0][0x37c] ;  /* 0x0000df00ff017b82 */ /* 0x000fe20000000800 */
[----:B------:R-:W-:Y:S05]  /*0010*/  EXIT ;  /* 0x000000000000794d */ /* 0x000fea0003800000 */
.L_x_42:
        /* <DEDUP_REMOVED lines=14> */
.L_x_44:


//--------------------- .nv.shared._Z10calculateXPtPct --------------------------
	.section	.nv.shared._Z10calculateXPtPct,"aw",@nobits
	.sectionflags	@""
	.align	2
.nv.shared._Z10calculateXPtPct:
	.zero		1076


//--------------------- .nv.shared.reserved.0     --------------------------
	.section	.nv.shared.reserved.0,"aw",@nobits
	.weak		__nv_reservedSMEM_offset_0_alias
	.size		__nv_reservedSMEM_offset_0_alias, 0, 64
	.other		__nv_reservedSMEM_offset_0_alias,@"STO_CUDA_RESERVED_SHARED STV_DEFAULT"
__nv_reservedSMEM_offset_0_alias:
	.zero		0
	.zero		64


//--------------------- .nv.constant0._Z10calculateXPtPct --------------------------
	.section	.nv.constant0._Z10calculateXPtPct,"a",@progbits
	.sectionflags	@""
	.align	4
.nv.constant0._Z10calculateXPtPct:
	.zero		914


//--------------------- .nv.constant0._Z9addKernelPiPKiS1_ --------------------------
	.section	.nv.constant0._Z9addKernelPiPKiS1_,"a",@progbits
	.sectionflags	@""
	.align	4
.nv.constant0._Z9addKernelPiPKiS1_:
	.zero		920


//--------------------- SYMBOLS --------------------------

	.type		.nv.reservedSmem.offset0,@object
	.size		.nv.reservedSmem.offset0,0x4
	.type		.nv.reservedSmem.cap,@object
	.size		.nv.reservedSmem.cap,0x4
